//
// Generated by NVIDIA NVVM Compiler
//
// Compiler Build ID: CL-36424714
// Cuda compilation tools, release 13.0, V13.0.88
// Based on NVVM 20.0.0
//

.version 9.0
.target sm_100
.address_size 64

	// .globl	_Z6kernelPiS_

.visible .entry _Z6kernelPiS_(
	.param .u64 .ptr .align 1 _Z6kernelPiS__param_0,
	.param .u64 .ptr .align 1 _Z6kernelPiS__param_1
)
{
	.reg .b32 	%r<4>;
	.reg .b64 	%rd<7>;

	ld.param.u64 	%rd1, [_Z6kernelPiS__param_0];
	ld.param.u64 	%rd2, [_Z6kernelPiS__param_1];
	cvta.to.global.u64 	%rd3, %rd1;
	cvta.to.global.u64 	%rd4, %rd2;
	mov.u32 	%r1, %tid.x;
	mul.wide.u32 	%rd5, %r1, 4;
	add.s64 	%rd6, %rd4, %rd5;
	ld.global.u32 	%r2, [%rd6];
	atom.global.add.u32 	%r3, [%rd3], %r2;
	bar.warp.sync 	-1;
	ret;

}


// ===== COMPILED SASS (sm_100) =====

	.target	sm_100

	.elftype	@"ET_EXEC"


//--------------------- .note.nv.tkinfo           --------------------------
	.section	.note.nv.tkinfo,"",@"SHT_NOTE"
	.sectionflags	@"SHF_NOTE_NV_TKINFO"
	.tkinfo
        /*0018*/ 	.word	0x00000002
        /*0030*/ 	.string	""
        /*0030*/ 	.string	"ptxas"
        /*0030*/ 	.string	"Cuda compilation tools, release 13.0, V13.0.88"
        /*0030*/ 	.string	"Build cuda_13.0.r13.0/compiler.36424714_0"
        /*0030*/ 	.string	"-arch sm_100 -m 64 "



//--------------------- .note.nv.cuinfo           --------------------------
	.section	.note.nv.cuinfo,"",@"SHT_NOTE"
	.sectionflags	@"SHF_NOTE_NV_CUINFO"
        /*0018*/ 	.short	0x0002
        /*001a*/ 	.short	0x0064
        /*001c*/ 	.short	0x0082
	.zero		2


//--------------------- .nv.info                  --------------------------
	.section	.nv.info,"",@"SHT_CUDA_INFO"
	.align	4


	//----- nvinfo : EIATTR_REGCOUNT
	.align		4
        /*0000*/ 	.byte	0x04, 0x2f
        /*0002*/ 	.short	(.L_1 - .L_0)
	.align		4
.L_0:
        /*0004*/ 	.word	index@(_Z6kernelPiS_)
        /*0008*/ 	.word	0x0000000a


	//----- nvinfo : EIATTR_FRAME_SIZE
	.align		4
.L_1:
        /*000c*/ 	.byte	0x04, 0x11
        /*000e*/ 	.short	(.L_3 - .L_2)
	.align		4
.L_2:
        /*0010*/ 	.word	index@(_Z6kernelPiS_)
        /*0014*/ 	.word	0x00000000


	//----- nvinfo : EIATTR_MIN_STACK_SIZE
	.align		4
.L_3:
        /*0018*/ 	.byte	0x04, 0x12
        /*001a*/ 	.short	(.L_5 - .L_4)
	.align		4
.L_4:
        /*001c*/ 	.word	index@(_Z6kernelPiS_)
        /*0020*/ 	.word	0x00000000
.L_5:


//--------------------- .nv.compat                --------------------------
	.section	.nv.compat,"",@"SHT_CUDA_COMPAT_INFO"
	.align	4
        /*0000*/ 	.byte	0x02, 0x09, 0x00, 0x00, 0x02, 0x02, 0x01, 0x00, 0x02, 0x05, 0x05, 0x00, 0x03, 0x07, 0x01, 0x01
        /*0010*/ 	.byte	0x02, 0x03, 0x00, 0x00, 0x02, 0x06, 0x01, 0x00, 0x04, 0x0b, 0x08, 0x00, 0x09, 0x00, 0x00, 0x00
        /*0020*/ 	.byte	0x00, 0x00, 0x00, 0x00


//--------------------- .nv.info._Z6kernelPiS_    --------------------------
	.section	.nv.info._Z6kernelPiS_,"",@"SHT_CUDA_INFO"
	.sectionflags	@""
	.align	4


	//----- nvinfo : EIATTR_CUDA_API_VERSION
	.align		4
        /*0000*/ 	.byte	0x04, 0x37
        /*0002*/ 	.short	(.L_7 - .L_6)
.L_6:
        /*0004*/ 	.word	0x00000082


	//----- nvinfo : EIATTR_KPARAM_INFO
	.align		4
.L_7:
        /*0008*/ 	.byte	0x04, 0x17
        /*000a*/ 	.short	(.L_9 - .L_8)
.L_8:
        /*000c*/ 	.word	0x00000000
        /*0010*/ 	.short	0x0001
        /*0012*/ 	.short	0x0008
        /*0014*/ 	.byte	0x00, 0xf5, 0x21, 0x00


	//----- nvinfo : EIATTR_KPARAM_INFO
	.align		4
.L_9:
        /*0018*/ 	.byte	0x04, 0x17
        /*001a*/ 	.short	(.L_11 - .L_10)
.L_10:
        /*001c*/ 	.word	0x00000000
        /*0020*/ 	.short	0x0000
        /*0022*/ 	.short	0x0000
        /*0024*/ 	.byte	0x00, 0xf5, 0x21, 0x00


	//----- nvinfo : EIATTR_SPARSE_MMA_MASK
	.align		4
.L_11:
        /*0028*/ 	.byte	0x03, 0x50
        /*002a*/ 	.short	0x0000


	//----- nvinfo : EIATTR_MAXREG_COUNT
	.align		4
        /*002c*/ 	.byte	0x03, 0x1b
        /*002e*/ 	.short	0x00ff


	//----- nvinfo : EIATTR_MERCURY_ISA_VERSION
	.align		4
        /*0030*/ 	.byte	0x03, 0x5f
        /*0032*/ 	.short	0x0101


	//----- nvinfo : EIATTR_INT_WARP_WIDE_INSTR_OFFSETS
	.align		4
        /*0034*/ 	.byte	0x04, 0x31
        /*0036*/ 	.short	(.L_13 - .L_12)


	//   ....[0]....
.L_12:
        /*0038*/ 	.word	0x00000070


	//   ....[1]....
        /*003c*/ 	.word	0x000000b0


	//----- nvinfo : EIATTR_COOP_GROUP_MASK_REGIDS
	.align		4
.L_13:
        /*0040*/ 	.byte	0x04, 0x29
        /*0042*/ 	.short	(.L_15 - .L_14)


	//   ....[0]....
.L_14:
        /*0044*/ 	.word	0xffffffff


	//----- nvinfo : EIATTR_COOP_GROUP_INSTR_OFFSETS
	.align		4
.L_15:
        /*0048*/ 	.byte	0x04, 0x28
        /*004a*/ 	.short	(.L_17 - .L_16)


	//   ....[0]....
.L_16:
        /*004c*/ 	.word	0x000000e0


	//----- nvinfo : EIATTR_VRC_CTA_INIT_COUNT
	.align		4
.L_17:
        /*0050*/ 	.byte	0x02, 0x4a
	.zero		1
	.zero		1


	//----- nvinfo : EIATTR_EXIT_INSTR_OFFSETS
	.align		4
        /*0054*/ 	.byte	0x04, 0x1c
        /*0056*/ 	.short	(.L_19 - .L_18)


	//   ....[0]....
.L_18:
        /*0058*/ 	.word	0x000000f0


	//----- nvinfo : EIATTR_CBANK_PARAM_SIZE
	.align		4
.L_19:
        /*005c*/ 	.byte	0x03, 0x19
        /*005e*/ 	.short	0x0010


	//----- nvinfo : EIATTR_PARAM_CBANK
	.align		4
        /*0060*/ 	.byte	0x04, 0x0a
        /*0062*/ 	.short	(.L_21 - .L_20)
	.align		4
.L_20:
        /*0064*/ 	.word	index@(.nv.constant0._Z6kernelPiS_)
        /*0068*/ 	.short	0x0380
        /*006a*/ 	.short	0x0010


	//----- nvinfo : EIATTR_SW_WAR
	.align		4
.L_21:
        /*006c*/ 	.byte	0x04, 0x36
        /*006e*/ 	.short	(.L_23 - .L_22)
.L_22:
        /*0070*/ 	.word	0x00000008
.L_23:


//--------------------- .nv.callgraph             --------------------------
	.section	.nv.callgraph,"",@"SHT_CUDA_CALLGRAPH"
	.align	4
	.sectionentsize	8
	.align		4
        /*0000*/ 	.word	0x00000000
	.align		4
        /*0004*/ 	.word	0xffffffff
	.align		4
        /*0008*/ 	.word	0x00000000
	.align		4
        /*000c*/ 	.word	0xfffffffe
	.align		4
        /*0010*/ 	.word	0x00000000
	.align		4
        /*0014*/ 	.word	0xfffffffd
	.align		4
        /*0018*/ 	.word	0x00000000
	.align		4
        /*001c*/ 	.word	0xfffffffc


//--------------------- .text._Z6kernelPiS_       --------------------------
	.section	.text._Z6kernelPiS_,"ax",@progbits
	.align	128
        .global         _Z6kernelPiS_
        .type           _Z6kernelPiS_,@function
        .size           _Z6kernelPiS_,(.L_x_1 - _Z6kernelPiS_)
        .other          _Z6kernelPiS_,@"STO_CUDA_ENTRY STV_DEFAULT"
_Z6kernelPiS_:
.text._Z6kernelPiS_:
[----:B------:R-:W-:Y:S01]  /*0000*/  LDC R1, c[0x0][0x37c] ;  /* 0x0000df00ff017b82 */ /* 0x000fe20000000800 */
[----:B------:R-:W0:Y:S07]  /*0010*/  S2R R5, SR_TID.X ;  /* 0x0000000000057919 */ /* 0x000e2e0000002100 */
[----:B------:R-:W0:Y:S01]  /*0020*/  LDC.64 R2, c[0x0][0x388] ;  /* 0x0000e200ff027b82 */ /* 0x000e220000000a00 */
[----:B------:R-:W1:Y:S01]  /*0030*/  LDCU.64 UR6, c[0x0][0x358] ;  /* 0x00006b00ff0677ac */ /* 0x000e620008000a00 */
[----:B0-----:R-:W-:-:S06]  /*0040*/  IMAD.WIDE.U32 R2, R5, 0x4, R2 ;  /* 0x0000000405027825 */ /* 0x001fcc00078e0002 */
[----:B-1----:R-:W2:Y:S01]  /*0050*/  LDG.E R2, desc[UR6][R2.64] ;  /* 0x0000000602027981 */ /* 0x002ea2000c1e1900 */
[----:B------:R-:W0:Y:S01]  /*0060*/  LDC.64 R4, c[0x0][0x380] ;  /* 0x0000e000ff047b82 */ /* 0x000e220000000a00 */
[----:B------:R-:W-:Y:S01]  /*0070*/  VOTEU.ANY UR4, UPT, PT ;  /* 0x0000000000047886 */ /* 0x000fe200038e0100 */
[----:B------:R-:W1:Y:S01]  /*0080*/  S2R R0, SR_LANEID ;  /* 0x0000000000007919 */ /* 0x000e620000000000 */
[----:B------:R-:W-:-:S06]  /*0090*/  UFLO.U32 UR4, UR4 ;  /* 0x00000004000472bd */ /* 0x000fcc00080e0000 */
[----:B-1----:R-:W-:Y:S01]  /*00a0*/  ISETP.EQ.U32.AND P0, PT, R0, UR4, PT ;  /* 0x0000000400007c0c */ /* 0x002fe2000bf02070 */
[----:B--2---:R-:W1:Y:S02]  /*00b0*/  REDUX.SUM UR5, R2 ;  /* 0x00000000020573c4 */ /* 0x004e64000000c000 */
[----:B-1----:R-:W-:-:S10]  /*00c0*/  MOV R7, UR5 ;  /* 0x0000000500077c02 */ /* 0x002fd40008000f00 */
[----:B0-----:R-:W-:Y:S01]  /*00d0*/  @P0 REDG.E.ADD.STRONG.GPU desc[UR6][R4.64], R7 ;  /* 0x000000070400098e */ /* 0x001fe2000c12e106 */
[----:B------:R-:W-:Y:S01]  /*00e0*/  NOP ;  /* 0x0000000000007918 */ /* 0x000fe20000000000 */
[----:B------:R-:W-:Y:S05]  /*00f0*/  EXIT ;  /* 0x000000000000794d */ /* 0x000fea0003800000 */
.L_x_0:
[----:B------:R-:W-:-:S00]  /*0100*/  BRA `(.L_x_0) ;  /* 0xfffffffc00fc7947 */ /* 0x000fc0000383ffff */
[----:B------:R-:W-:-:S00]  /*0110*/  NOP ;  /* 0x0000000000007918 */ /* 0x000fc00000000000 */
        /* <DEDUP_REMOVED lines=14> */
.L_x_1:


//--------------------- .nv.shared.reserved.0     --------------------------
	.section	.nv.shared.reserved.0,"aw",@nobits
	.weak		__nv_reservedSMEM_offset_0_alias
	.size		__nv_reservedSMEM_offset_0_alias, 0, 64
	.other		__nv_reservedSMEM_offset_0_alias,@"STO_CUDA_RESERVED_SHARED STV_DEFAULT"
__nv_reservedSMEM_offset_0_alias:
	.zero		0
	.zero		64


//--------------------- .nv.constant0._Z6kernelPiS_ --------------------------
	.section	.nv.constant0._Z6kernelPiS_,"a",@progbits
	.sectionflags	@""
	.align	4
.nv.constant0._Z6kernelPiS_:
	.zero		912


//--------------------- SYMBOLS --------------------------

	.type		.nv.reservedSmem.offset0,@object
	.size		.nv.reservedSmem.offset0,0x4
